//
// Generated by NVIDIA NVVM Compiler
//
// Compiler Build ID: CL-36424714
// Cuda compilation tools, release 13.0, V13.0.88
// Based on NVVM 20.0.0
//

.version 9.0
.target sm_100
.address_size 64

	// .globl	_Z11hist_globalPKhPim
// _ZZ11hist_sharedPKhPimE5local has been demoted
// _ZZ9hist_warpPKhPimE5local has been demoted

.visible .entry _Z11hist_globalPKhPim(
	.param .u64 .ptr .align 1 _Z11hist_globalPKhPim_param_0,
	.param .u64 .ptr .align 1 _Z11hist_globalPKhPim_param_1,
	.param .u64 _Z11hist_globalPKhPim_param_2
)
{
	.reg .pred 	%p<2>;
	.reg .b32 	%r<5>;
	.reg .b64 	%rd<12>;

	ld.param.u64 	%rd2, [_Z11hist_globalPKhPim_param_0];
	ld.param.u64 	%rd3, [_Z11hist_globalPKhPim_param_1];
	ld.param.u64 	%rd4, [_Z11hist_globalPKhPim_param_2];
	mov.u32 	%r1, %ctaid.x;
	mul.wide.u32 	%rd5, %r1, 256;
	mov.u32 	%r2, %tid.x;
	cvt.u64.u32 	%rd6, %r2;
	add.s64 	%rd1, %rd5, %rd6;
	setp.ge.u64 	%p1, %rd1, %rd4;
	@%p1 bra 	$L__BB0_2;
	cvta.to.global.u64 	%rd7, %rd2;
	cvta.to.global.u64 	%rd8, %rd3;
	add.s64 	%rd9, %rd7, %rd1;
	ld.global.u8 	%r3, [%rd9];
	mul.wide.u32 	%rd10, %r3, 4;
	add.s64 	%rd11, %rd8, %rd10;
	atom.global.add.u32 	%r4, [%rd11], 1;
$L__BB0_2:
	ret;

}
	// .globl	_Z11hist_sharedPKhPim
.visible .entry _Z11hist_sharedPKhPim(
	.param .u64 .ptr .align 1 _Z11hist_sharedPKhPim_param_0,
	.param .u64 .ptr .align 1 _Z11hist_sharedPKhPim_param_1,
	.param .u64 _Z11hist_sharedPKhPim_param_2
)
{
	.reg .pred 	%p<4>;
	.reg .b16 	%rs<2>;
	.reg .b32 	%r<13>;
	.reg .b64 	%rd<12>;
	// demoted variable
	.shared .align 4 .b8 _ZZ11hist_sharedPKhPimE5local[1024];
	ld.param.u64 	%rd3, [_Z11hist_sharedPKhPim_param_0];
	ld.param.u64 	%rd4, [_Z11hist_sharedPKhPim_param_1];
	ld.param.u64 	%rd5, [_Z11hist_sharedPKhPim_param_2];
	mov.u32 	%r1, %tid.x;
	setp.gt.u32 	%p1, %r1, 255;
	shl.b32 	%r3, %r1, 2;
	mov.u32 	%r4, _ZZ11hist_sharedPKhPimE5local;
	add.s32 	%r2, %r4, %r3;
	@%p1 bra 	$L__BB1_2;
	mov.b32 	%r5, 0;
	st.shared.u32 	[%r2], %r5;
$L__BB1_2:
	bar.sync 	0;
	mov.u32 	%r6, %ctaid.x;
	mul.wide.u32 	%rd6, %r6, 256;
	cvt.u64.u32 	%rd1, %r1;
	add.s64 	%rd2, %rd6, %rd1;
	setp.ge.u64 	%p2, %rd2, %rd5;
	@%p2 bra 	$L__BB1_4;
	cvta.to.global.u64 	%rd7, %rd3;
	add.s64 	%rd8, %rd7, %rd2;
	ld.global.u8 	%rs1, [%rd8];
	mul.wide.u16 	%r7, %rs1, 4;
	add.s32 	%r9, %r4, %r7;
	atom.shared.add.u32 	%r10, [%r9], 1;
$L__BB1_4:
	setp.gt.u32 	%p3, %r1, 255;
	bar.sync 	0;
	@%p3 bra 	$L__BB1_6;
	cvta.to.global.u64 	%rd9, %rd4;
	shl.b64 	%rd10, %rd1, 2;
	add.s64 	%rd11, %rd9, %rd10;
	ld.shared.u32 	%r11, [%r2];
	atom.global.add.u32 	%r12, [%rd11], %r11;
$L__BB1_6:
	ret;

}
	// .globl	_Z9hist_warpPKhPim
.visible .entry _Z9hist_warpPKhPim(
	.param .u64 .ptr .align 1 _Z9hist_warpPKhPim_param_0,
	.param .u64 .ptr .align 1 _Z9hist_warpPKhPim_param_1,
	.param .u64 _Z9hist_warpPKhPim_param_2
)
{
	.reg .pred 	%p<5>;
	.reg .b32 	%r<19>;
	.reg .b64 	%rd<12>;
	// demoted variable
	.shared .align 4 .b8 _ZZ9hist_warpPKhPimE5local[1024];
	ld.param.u64 	%rd3, [_Z9hist_warpPKhPim_param_0];
	ld.param.u64 	%rd4, [_Z9hist_warpPKhPim_param_1];
	ld.param.u64 	%rd5, [_Z9hist_warpPKhPim_param_2];
	mov.u32 	%r1, %tid.x;
	setp.gt.u32 	%p1, %r1, 255;
	shl.b32 	%r5, %r1, 2;
	mov.u32 	%r6, _ZZ9hist_warpPKhPimE5local;
	add.s32 	%r2, %r6, %r5;
	@%p1 bra 	$L__BB2_2;
	mov.b32 	%r7, 0;
	st.shared.u32 	[%r2], %r7;
$L__BB2_2:
	bar.sync 	0;
	mov.u32 	%r8, %ctaid.x;
	mul.wide.u32 	%rd6, %r8, 256;
	cvt.u64.u32 	%rd1, %r1;
	add.s64 	%rd2, %rd6, %rd1;
	setp.ge.u64 	%p2, %rd2, %rd5;
	@%p2 bra 	$L__BB2_5;
	cvta.to.global.u64 	%rd7, %rd3;
	add.s64 	%rd8, %rd7, %rd2;
	ld.global.u8 	%r3, [%rd8];
	match.any.sync.b32 	%r4, %r3, -1;
	brev.b32 	%r9, %r4;
	bfind.shiftamt.u32 	%r10, %r9;
	and.b32  	%r11, %r1, 31;
	setp.ne.s32 	%p3, %r11, %r10;
	@%p3 bra 	$L__BB2_5;
	shl.b32 	%r12, %r3, 2;
	add.s32 	%r14, %r6, %r12;
	popc.b32 	%r15, %r4;
	atom.shared.add.u32 	%r16, [%r14], %r15;
$L__BB2_5:
	setp.gt.u32 	%p4, %r1, 255;
	bar.sync 	0;
	@%p4 bra 	$L__BB2_7;
	cvta.to.global.u64 	%rd9, %rd4;
	shl.b64 	%rd10, %rd1, 2;
	add.s64 	%rd11, %rd9, %rd10;
	ld.shared.u32 	%r17, [%r2];
	atom.global.add.u32 	%r18, [%rd11], %r17;
$L__BB2_7:
	ret;

}


// ===== COMPILED SASS (sm_100) =====

	.target	sm_100

	.elftype	@"ET_EXEC"


//--------------------- .note.nv.tkinfo           --------------------------
	.section	.note.nv.tkinfo,"",@"SHT_NOTE"
	.sectionflags	@"SHF_NOTE_NV_TKINFO"
	.tkinfo
        /*0018*/ 	.word	0x00000002
        /*0030*/ 	.string	""
        /*0030*/ 	.string	"ptxas"
        /*0030*/ 	.string	"Cuda compilation tools, release 13.0, V13.0.88"
        /*0030*/ 	.string	"Build cuda_13.0.r13.0/compiler.36424714_0"
        /*0030*/ 	.string	"-arch sm_100 -m 64 "



//--------------------- .note.nv.cuinfo           --------------------------
	.section	.note.nv.cuinfo,"",@"SHT_NOTE"
	.sectionflags	@"SHF_NOTE_NV_CUINFO"
        /*0018*/ 	.short	0x0002
        /*001a*/ 	.short	0x0064
        /*001c*/ 	.short	0x0082
	.zero		2


//--------------------- .nv.info                  --------------------------
	.section	.nv.info,"",@"SHT_CUDA_INFO"
	.align	4


	//----- nvinfo : EIATTR_REGCOUNT
	.align		4
        /*0000*/ 	.byte	0x04, 0x2f
        /*0002*/ 	.short	(.L_1 - .L_0)
	.align		4
.L_0:
        /*0004*/ 	.word	index@(_Z11hist_globalPKhPim)
        /*0008*/ 	.word	0x0000000a


	//----- nvinfo : EIATTR_FRAME_SIZE
	.align		4
.L_1:
        /*000c*/ 	.byte	0x04, 0x11
        /*000e*/ 	.short	(.L_3 - .L_2)
	.align		4
.L_2:
        /*0010*/ 	.word	index@(_Z11hist_globalPKhPim)
        /*0014*/ 	.word	0x00000000


	//----- nvinfo : EIATTR_REGCOUNT
	.align		4
.L_3:
        /*0018*/ 	.byte	0x04, 0x2f
        /*001a*/ 	.short	(.L_5 - .L_4)
	.align		4
.L_4:
        /*001c*/ 	.word	index@(_Z11hist_sharedPKhPim)
        /*0020*/ 	.word	0x00000009


	//----- nvinfo : EIATTR_FRAME_SIZE
	.align		4
.L_5:
        /*0024*/ 	.byte	0x04, 0x11
        /*0026*/ 	.short	(.L_7 - .L_6)
	.align		4
.L_6:
        /*0028*/ 	.word	index@(_Z11hist_sharedPKhPim)
        /*002c*/ 	.word	0x00000000


	//----- nvinfo : EIATTR_REGCOUNT
	.align		4
.L_7:
        /*0030*/ 	.byte	0x04, 0x2f
        /*0032*/ 	.short	(.L_9 - .L_8)
	.align		4
.L_8:
        /*0034*/ 	.word	index@(_Z9hist_warpPKhPim)
        /*0038*/ 	.word	0x0000000b


	//----- nvinfo : EIATTR_FRAME_SIZE
	.align		4
.L_9:
        /*003c*/ 	.byte	0x04, 0x11
        /*003e*/ 	.short	(.L_11 - .L_10)
	.align		4
.L_10:
        /*0040*/ 	.word	index@(_Z9hist_warpPKhPim)
        /*0044*/ 	.word	0x00000000


	//----- nvinfo : EIATTR_MIN_STACK_SIZE
	.align		4
.L_11:
        /*0048*/ 	.byte	0x04, 0x12
        /*004a*/ 	.short	(.L_13 - .L_12)
	.align		4
.L_12:
        /*004c*/ 	.word	index@(_Z9hist_warpPKhPim)
        /*0050*/ 	.word	0x00000000


	//----- nvinfo : EIATTR_MIN_STACK_SIZE
	.align		4
.L_13:
        /*0054*/ 	.byte	0x04, 0x12
        /*0056*/ 	.short	(.L_15 - .L_14)
	.align		4
.L_14:
        /*0058*/ 	.word	index@(_Z11hist_sharedPKhPim)
        /*005c*/ 	.word	0x00000000


	//----- nvinfo : EIATTR_MIN_STACK_SIZE
	.align		4
.L_15:
        /*0060*/ 	.byte	0x04, 0x12
        /*0062*/ 	.short	(.L_17 - .L_16)
	.align		4
.L_16:
        /*0064*/ 	.word	index@(_Z11hist_globalPKhPim)
        /*0068*/ 	.word	0x00000000
.L_17:


//--------------------- .nv.compat                --------------------------
	.section	.nv.compat,"",@"SHT_CUDA_COMPAT_INFO"
	.align	4
        /*0000*/ 	.byte	0x02, 0x09, 0x00, 0x00, 0x02, 0x02, 0x01, 0x00, 0x02, 0x05, 0x05, 0x00, 0x03, 0x07, 0x01, 0x01
        /*0010*/ 	.byte	0x02, 0x03, 0x00, 0x00, 0x02, 0x06, 0x01, 0x00, 0x04, 0x0b, 0x08, 0x00, 0x09, 0x00, 0x00, 0x00
        /*0020*/ 	.byte	0x00, 0x00, 0x00, 0x00


//--------------------- .nv.info._Z9hist_warpPKhPim --------------------------
	.section	.nv.info._Z9hist_warpPKhPim,"",@"SHT_CUDA_INFO"
	.sectionflags	@""
	.align	4


	//----- nvinfo : EIATTR_CUDA_API_VERSION
	.align		4
        /*0000*/ 	.byte	0x04, 0x37
        /*0002*/ 	.short	(.L_19 - .L_18)
.L_18:
        /*0004*/ 	.word	0x00000082


	//----- nvinfo : EIATTR_KPARAM_INFO
	.align		4
.L_19:
        /*0008*/ 	.byte	0x04, 0x17
        /*000a*/ 	.short	(.L_21 - .L_20)
.L_20:
        /*000c*/ 	.word	0x00000000
        /*0010*/ 	.short	0x0002
        /*0012*/ 	.short	0x0010
        /*0014*/ 	.byte	0x00, 0xf0, 0x21, 0x00


	//----- nvinfo : EIATTR_KPARAM_INFO
	.align		4
.L_21:
        /*0018*/ 	.byte	0x04, 0x17
        /*001a*/ 	.short	(.L_23 - .L_22)
.L_22:
        /*001c*/ 	.word	0x00000000
        /*0020*/ 	.short	0x0001
        /*0022*/ 	.short	0x0008
        /*0024*/ 	.byte	0x00, 0xf5, 0x21, 0x00


	//----- nvinfo : EIATTR_KPARAM_INFO
	.align		4
.L_23:
        /*0028*/ 	.byte	0x04, 0x17
        /*002a*/ 	.short	(.L_25 - .L_24)
.L_24:
        /*002c*/ 	.word	0x00000000
        /*0030*/ 	.short	0x0000
        /*0032*/ 	.short	0x0000
        /*0034*/ 	.byte	0x00, 0xf5, 0x21, 0x00


	//----- nvinfo : EIATTR_SPARSE_MMA_MASK
	.align		4
.L_25:
        /*0038*/ 	.byte	0x03, 0x50
        /*003a*/ 	.short	0x0000


	//----- nvinfo : EIATTR_MAXREG_COUNT
	.align		4
        /*003c*/ 	.byte	0x03, 0x1b
        /*003e*/ 	.short	0x00ff


	//----- nvinfo : EIATTR_NUM_BARRIERS
	.align		4
        /*0040*/ 	.byte	0x02, 0x4c
        /*0042*/ 	.byte	0x01
	.zero		1


	//----- nvinfo : EIATTR_MERCURY_ISA_VERSION
	.align		4
        /*0044*/ 	.byte	0x03, 0x5f
        /*0046*/ 	.short	0x0101


	//----- nvinfo : EIATTR_COOP_GROUP_MASK_REGIDS
	.align		4
        /*0048*/ 	.byte	0x04, 0x29
        /*004a*/ 	.short	(.L_27 - .L_26)


	//   ....[0]....
.L_26:
        /*004c*/ 	.word	0xffffffff


	//----- nvinfo : EIATTR_COOP_GROUP_INSTR_OFFSETS
	.align		4
.L_27:
        /*0050*/ 	.byte	0x04, 0x28
        /*0052*/ 	.short	(.L_29 - .L_28)


	//   ....[0]....
.L_28:
        /*0054*/ 	.word	0x00000170


	//----- nvinfo : EIATTR_VRC_CTA_INIT_COUNT
	.align		4
.L_29:
        /*0058*/ 	.byte	0x02, 0x4a
	.zero		1
	.zero		1


	//----- nvinfo : EIATTR_EXIT_INSTR_OFFSETS
	.align		4
        /*005c*/ 	.byte	0x04, 0x1c
        /*005e*/ 	.short	(.L_31 - .L_30)


	//   ....[0]....
.L_30:
        /*0060*/ 	.word	0x00000210


	//   ....[1]....
        /*0064*/ 	.word	0x00000270


	//----- nvinfo : EIATTR_CRS_STACK_SIZE
	.align		4
.L_31:
        /*0068*/ 	.byte	0x04, 0x1e
        /*006a*/ 	.short	(.L_33 - .L_32)
.L_32:
        /*006c*/ 	.word	0x00000000


	//----- nvinfo : EIATTR_CBANK_PARAM_SIZE
	.align		4
.L_33:
        /*0070*/ 	.byte	0x03, 0x19
        /*0072*/ 	.short	0x0018


	//----- nvinfo : EIATTR_PARAM_CBANK
	.align		4
        /*0074*/ 	.byte	0x04, 0x0a
        /*0076*/ 	.short	(.L_35 - .L_34)
	.align		4
.L_34:
        /*0078*/ 	.word	index@(.nv.constant0._Z9hist_warpPKhPim)
        /*007c*/ 	.short	0x0380
        /*007e*/ 	.short	0x0018


	//----- nvinfo : EIATTR_SW_WAR
	.align		4
.L_35:
        /*0080*/ 	.byte	0x04, 0x36
        /*0082*/ 	.short	(.L_37 - .L_36)
.L_36:
        /*0084*/ 	.word	0x00000008
.L_37:


//--------------------- .nv.info._Z11hist_sharedPKhPim --------------------------
	.section	.nv.info._Z11hist_sharedPKhPim,"",@"SHT_CUDA_INFO"
	.sectionflags	@""
	.align	4


	//----- nvinfo : EIATTR_CUDA_API_VERSION
	.align		4
        /*0000*/ 	.byte	0x04, 0x37
        /*0002*/ 	.short	(.L_39 - .L_38)
.L_38:
        /*0004*/ 	.word	0x00000082


	//----- nvinfo : EIATTR_KPARAM_INFO
	.align		4
.L_39:
        /*0008*/ 	.byte	0x04, 0x17
        /*000a*/ 	.short	(.L_41 - .L_40)
.L_40:
        /*000c*/ 	.word	0x00000000
        /*0010*/ 	.short	0x0002
        /*0012*/ 	.short	0x0010
        /*0014*/ 	.byte	0x00, 0xf0, 0x21, 0x00


	//----- nvinfo : EIATTR_KPARAM_INFO
	.align		4
.L_41:
        /*0018*/ 	.byte	0x04, 0x17
        /*001a*/ 	.short	(.L_43 - .L_42)
.L_42:
        /*001c*/ 	.word	0x00000000
        /*0020*/ 	.short	0x0001
        /*0022*/ 	.short	0x0008
        /*0024*/ 	.byte	0x00, 0xf5, 0x21, 0x00


	//----- nvinfo : EIATTR_KPARAM_INFO
	.align		4
.L_43:
        /*0028*/ 	.byte	0x04, 0x17
        /*002a*/ 	.short	(.L_45 - .L_44)
.L_44:
        /*002c*/ 	.word	0x00000000
        /*0030*/ 	.short	0x0000
        /*0032*/ 	.short	0x0000
        /*0034*/ 	.byte	0x00, 0xf5, 0x21, 0x00


	//----- nvinfo : EIATTR_SPARSE_MMA_MASK
	.align		4
.L_45:
        /*0038*/ 	.byte	0x03, 0x50
        /*003a*/ 	.short	0x0000


	//----- nvinfo : EIATTR_MAXREG_COUNT
	.align		4
        /*003c*/ 	.byte	0x03, 0x1b
        /*003e*/ 	.short	0x00ff


	//----- nvinfo : EIATTR_NUM_BARRIERS
	.align		4
        /*0040*/ 	.byte	0x02, 0x4c
        /*0042*/ 	.byte	0x01
	.zero		1


	//----- nvinfo : EIATTR_MERCURY_ISA_VERSION
	.align		4
        /*0044*/ 	.byte	0x03, 0x5f
        /*0046*/ 	.short	0x0101


	//----- nvinfo : EIATTR_VRC_CTA_INIT_COUNT
	.align		4
        /*0048*/ 	.byte	0x02, 0x4a
	.zero		1
	.zero		1


	//----- nvinfo : EIATTR_EXIT_INSTR_OFFSETS
	.align		4
        /*004c*/ 	.byte	0x04, 0x1c
        /*004e*/ 	.short	(.L_47 - .L_46)


	//   ....[0]....
.L_46:
        /*0050*/ 	.word	0x000001a0


	//   ....[1]....
        /*0054*/ 	.word	0x00000200


	//----- nvinfo : EIATTR_CRS_STACK_SIZE
	.align		4
.L_47:
        /*0058*/ 	.byte	0x04, 0x1e
        /*005a*/ 	.short	(.L_49 - .L_48)
.L_48:
        /*005c*/ 	.word	0x00000000


	//----- nvinfo : EIATTR_CBANK_PARAM_SIZE
	.align		4
.L_49:
        /*0060*/ 	.byte	0x03, 0x19
        /*0062*/ 	.short	0x0018


	//----- nvinfo : EIATTR_PARAM_CBANK
	.align		4
        /*0064*/ 	.byte	0x04, 0x0a
        /*0066*/ 	.short	(.L_51 - .L_50)
	.align		4
.L_50:
        /*0068*/ 	.word	index@(.nv.constant0._Z11hist_sharedPKhPim)
        /*006c*/ 	.short	0x0380
        /*006e*/ 	.short	0x0018


	//----- nvinfo : EIATTR_SW_WAR
	.align		4
.L_51:
        /*0070*/ 	.byte	0x04, 0x36
        /*0072*/ 	.short	(.L_53 - .L_52)
.L_52:
        /*0074*/ 	.word	0x00000008
.L_53:


//--------------------- .nv.info._Z11hist_globalPKhPim --------------------------
	.section	.nv.info._Z11hist_globalPKhPim,"",@"SHT_CUDA_INFO"
	.sectionflags	@""
	.align	4


	//----- nvinfo : EIATTR_CUDA_API_VERSION
	.align		4
        /*0000*/ 	.byte	0x04, 0x37
        /*0002*/ 	.short	(.L_55 - .L_54)
.L_54:
        /*0004*/ 	.word	0x00000082


	//----- nvinfo : EIATTR_KPARAM_INFO
	.align		4
.L_55:
        /*0008*/ 	.byte	0x04, 0x17
        /*000a*/ 	.short	(.L_57 - .L_56)
.L_56:
        /*000c*/ 	.word	0x00000000
        /*0010*/ 	.short	0x0002
        /*0012*/ 	.short	0x0010
        /*0014*/ 	.byte	0x00, 0xf0, 0x21, 0x00


	//----- nvinfo : EIATTR_KPARAM_INFO
	.align		4
.L_57:
        /*0018*/ 	.byte	0x04, 0x17
        /*001a*/ 	.short	(.L_59 - .L_58)
.L_58:
        /*001c*/ 	.word	0x00000000
        /*0020*/ 	.short	0x0001
        /*0022*/ 	.short	0x0008
        /*0024*/ 	.byte	0x00, 0xf5, 0x21, 0x00


	//----- nvinfo : EIATTR_KPARAM_INFO
	.align		4
.L_59:
        /*0028*/ 	.byte	0x04, 0x17
        /*002a*/ 	.short	(.L_61 - .L_60)
.L_60:
        /*002c*/ 	.word	0x00000000
        /*0030*/ 	.short	0x0000
        /*0032*/ 	.short	0x0000
        /*0034*/ 	.byte	0x00, 0xf5, 0x21, 0x00


	//----- nvinfo : EIATTR_SPARSE_MMA_MASK
	.align		4
.L_61:
        /*0038*/ 	.byte	0x03, 0x50
        /*003a*/ 	.short	0x0000


	//----- nvinfo : EIATTR_MAXREG_COUNT
	.align		4
        /*003c*/ 	.byte	0x03, 0x1b
        /*003e*/ 	.short	0x00ff


	//----- nvinfo : EIATTR_MERCURY_ISA_VERSION
	.align		4
        /*0040*/ 	.byte	0x03, 0x5f
        /*0042*/ 	.short	0x0101


	//----- nvinfo : EIATTR_VRC_CTA_INIT_COUNT
	.align		4
        /*0044*/ 	.byte	0x02, 0x4a
	.zero		1
	.zero		1


	//----- nvinfo : EIATTR_EXIT_INSTR_OFFSETS
	.align		4
        /*0048*/ 	.byte	0x04, 0x1c
        /*004a*/ 	.short	(.L_63 - .L_62)


	//   ....[0]....
.L_62:
        /*004c*/ 	.word	0x00000080


	//   ....[1]....
        /*0050*/ 	.word	0x00000120


	//----- nvinfo : EIATTR_CBANK_PARAM_SIZE
	.align		4
.L_63:
        /*0054*/ 	.byte	0x03, 0x19
        /*0056*/ 	.short	0x0018


	//----- nvinfo : EIATTR_PARAM_CBANK
	.align		4
        /*0058*/ 	.byte	0x04, 0x0a
        /*005a*/ 	.short	(.L_65 - .L_64)
	.align		4
.L_64:
        /*005c*/ 	.word	index@(.nv.constant0._Z11hist_globalPKhPim)
        /*0060*/ 	.short	0x0380
        /*0062*/ 	.short	0x0018


	//----- nvinfo : EIATTR_SW_WAR
	.align		4
.L_65:
        /*0064*/ 	.byte	0x04, 0x36
        /*0066*/ 	.short	(.L_67 - .L_66)
.L_66:
        /*0068*/ 	.word	0x00000008
.L_67:


//--------------------- .nv.callgraph             --------------------------
	.section	.nv.callgraph,"",@"SHT_CUDA_CALLGRAPH"
	.align	4
	.sectionentsize	8
	.align		4
        /*0000*/ 	.word	0x00000000
	.align		4
        /*0004*/ 	.word	0xffffffff
	.align		4
        /*0008*/ 	.word	0x00000000
	.align		4
        /*000c*/ 	.word	0xfffffffe
	.align		4
        /*0010*/ 	.word	0x00000000
	.align		4
        /*0014*/ 	.word	0xfffffffd
	.align		4
        /*0018*/ 	.word	0x00000000
	.align		4
        /*001c*/ 	.word	0xfffffffc


//--------------------- .text._Z9hist_warpPKhPim  --------------------------
	.section	.text._Z9hist_warpPKhPim,"ax",@progbits
	.align	128
        .global         _Z9hist_warpPKhPim
        .type           _Z9hist_warpPKhPim,@function
        .size           _Z9hist_warpPKhPim,(.L_x_6 - _Z9hist_warpPKhPim)
        .other          _Z9hist_warpPKhPim,@"STO_CUDA_ENTRY STV_DEFAULT"
_Z9hist_warpPKhPim:
.text._Z9hist_warpPKhPim:
[----:B------:R-:W-:Y:S01]  /*0000*/  LDC R1, c[0x0][0x37c] ;  /* 0x0000df00ff017b82 */ /* 0x000fe20000000800 */
[----:B------:R-:W0:Y:S07]  /*0010*/  S2R R5, SR_CTAID.X ;  /* 0x0000000000057919 */ /* 0x000e2e0000002500 */
[----:B------:R-:W1:Y:S01]  /*0020*/  S2UR UR5, SR_CgaCtaId ;  /* 0x00000000000579c3 */ /* 0x000e620000008800 */
[----:B------:R-:W2:Y:S01]  /*0030*/  LDCU.64 UR6, c[0x0][0x390] ;  /* 0x00007200ff0677ac */ /* 0x000ea20008000a00 */
[----:B------:R-:W-:Y:S01]  /*0040*/  IMAD.MOV.U32 R3, RZ, RZ, RZ ;  /* 0x000000ffff037224 */ /* 0x000fe200078e00ff */
[----:B------:R-:W0:Y:S01]  /*0050*/  S2R R2, SR_TID.X ;  /* 0x0000000000027919 */ /* 0x000e220000002100 */
[----:B------:R-:W-:-:S02]  /*0060*/  UMOV UR4, 0x400 ;  /* 0x0000040000047882 */ /* 0x000fc40000000000 */
[----:B-1----:R-:W-:Y:S01]  /*0070*/  ULEA UR4, UR5, UR4, 0x18 ;  /* 0x0000000405047291 */ /* 0x002fe2000f8ec0ff */
[----:B0-----:R-:W-:Y:S01]  /*0080*/  IMAD.WIDE.U32 R4, R5, 0x100, R2 ;  /* 0x0000010005047825 */ /* 0x001fe200078e0002 */
[----:B------:R-:W-:-:S04]  /*0090*/  ISETP.GT.U32.AND P1, PT, R2, 0xff, PT ;  /* 0x000000ff0200780c */ /* 0x000fc80003f24070 */
[----:B------:R-:W-:Y:S02]  /*00a0*/  LEA R0, R2, UR4, 0x2 ;  /* 0x0000000402007c11 */ /* 0x000fe4000f8e10ff */
[----:B--2---:R-:W-:-:S04]  /*00b0*/  ISETP.GE.U32.AND P0, PT, R4, UR6, PT ;  /* 0x0000000604007c0c */ /* 0x004fc8000bf06070 */
[----:B------:R-:W-:Y:S01]  /*00c0*/  ISETP.GE.U32.AND.EX P0, PT, R5, UR7, PT, P0 ;  /* 0x0000000705007c0c */ /* 0x000fe2000bf06100 */
[----:B------:R-:W0:Y:S02]  /*00d0*/  LDCU.64 UR6, c[0x0][0x358] ;  /* 0x00006b00ff0677ac */ /* 0x000e240008000a00 */
[----:B------:R1:W-:Y:S01]  /*00e0*/  @!P1 STS [R0], RZ ;  /* 0x000000ff00009388 */ /* 0x0003e20000000800 */
[----:B------:R-:W-:Y:S09]  /*00f0*/  BAR.SYNC.DEFER_BLOCKING 0x0 ;  /* 0x0000000000007b1d */ /* 0x000ff20000010000 */
[----:B-1----:R-:W-:Y:S05]  /*0100*/  @P0 BRA `(.L_x_0) ;  /* 0x0000000000380947 */ /* 0x002fea0003800000 */
[----:B------:R-:W1:Y:S02]  /*0110*/  LDCU.64 UR8, c[0x0][0x380] ;  /* 0x00007000ff0877ac */ /* 0x000e640008000a00 */
[----:B-1----:R-:W-:-:S04]  /*0120*/  IADD3 R4, P0, PT, R4, UR8, RZ ;  /* 0x0000000804047c10 */ /* 0x002fc8000ff1e0ff */
[----:B------:R-:W-:-:S05]  /*0130*/  IADD3.X R5, PT, PT, R5, UR9, RZ, P0, !PT ;  /* 0x0000000905057c10 */ /* 0x000fca00087fe4ff */
[----:B0-----:R-:W2:Y:S01]  /*0140*/  LDG.E.U8 R4, desc[UR6][R4.64] ;  /* 0x0000000604047981 */ /* 0x001ea2000c1e1100 */
[----:B------:R-:W-:Y:S05]  /*0150*/  WARPSYNC.ALL ;  /* 0x0000000000007948 */ /* 0x000fea0003800000 */
[----:B------:R-:W-:Y:S01]  /*0160*/  LOP3.LUT R8, R2, 0x1f, RZ, 0xc0, !PT ;  /* 0x0000001f02087812 */ /* 0x000fe200078ec0ff */
[----:B--2---:R-:W0:Y:S02]  /*0170*/  MATCH.ANY R6, R4 ;  /* 0x00000000040673a1 */ /* 0x004e2400000e8000 */
[----:B0-----:R-:W0:Y:S08]  /*0180*/  BREV R7, R6 ;  /* 0x0000000600077301 */ /* 0x001e300000000000 */
[----:B0-----:R-:W0:Y:S02]  /*0190*/  FLO.U32.SH R7, R7 ;  /* 0x0000000700077300 */ /* 0x001e2400000e0400 */
[----:B0-----:R-:W-:-:S13]  /*01a0*/  ISETP.NE.AND P0, PT, R8, R7, PT ;  /* 0x000000070800720c */ /* 0x001fda0003f05270 */
[----:B------:R-:W-:Y:S05]  /*01b0*/  @P0 BRA `(.L_x_0) ;  /* 0x00000000000c0947 */ /* 0x000fea0003800000 */
[----:B------:R-:W0:Y:S01]  /*01c0*/  POPC R5, R6 ;  /* 0x0000000600057309 */ /* 0x000e220000000000 */
[----:B------:R-:W-:-:S05]  /*01d0*/  LEA R4, R4, UR4, 0x2 ;  /* 0x0000000404047c11 */ /* 0x000fca000f8e10ff */
[----:B0-----:R1:W-:Y:S02]  /*01e0*/  ATOMS.ADD RZ, [R4], R5 ;  /* 0x0000000504ff738c */ /* 0x0013e40000000000 */
.L_x_0:
[----:B------:R-:W-:Y:S05]  /*01f0*/  WARPSYNC.ALL ;  /* 0x0000000000007948 */ /* 0x000fea0003800000 */
[----:B------:R-:W-:Y:S06]  /*0200*/  BAR.SYNC.DEFER_BLOCKING 0x0 ;  /* 0x0000000000007b1d */ /* 0x000fec0000010000 */
[----:B0-----:R-:W-:Y:S05]  /*0210*/  @P1 EXIT ;  /* 0x000000000000194d */ /* 0x001fea0003800000 */
[----:B------:R-:W0:Y:S01]  /*0220*/  LDS R3, [R0] ;  /* 0x0000000000037984 */ /* 0x000e220000000800 */
[----:B------:R-:W1:Y:S02]  /*0230*/  LDCU.64 UR8, c[0x0][0x388] ;  /* 0x00007100ff0877ac */ /* 0x000e640008000a00 */
[----:B-1----:R-:W-:-:S04]  /*0240*/  LEA R4, P0, R2, UR8, 0x2 ;  /* 0x0000000802047c11 */ /* 0x002fc8000f8010ff */
[----:B------:R-:W-:-:S05]  /*0250*/  LEA.HI.X R5, R2, UR9, RZ, 0x2, P0 ;  /* 0x0000000902057c11 */ /* 0x000fca00080f14ff */
[----:B0-----:R-:W-:Y:S01]  /*0260*/  REDG.E.ADD.STRONG.GPU desc[UR6][R4.64], R3 ;  /* 0x000000030400798e */ /* 0x001fe2000c12e106 */
[----:B------:R-:W-:Y:S05]  /*0270*/  EXIT ;  /* 0x000000000000794d */ /* 0x000fea0003800000 */
.L_x_1:
[----:B------:R-:W-:-:S00]  /*0280*/  BRA `(.L_x_1) ;  /* 0xfffffffc00fc7947 */ /* 0x000fc0000383ffff */
[----:B------:R-:W-:-:S00]  /*0290*/  NOP ;  /* 0x0000000000007918 */ /* 0x000fc00000000000 */
        /* <DEDUP_REMOVED lines=14> */
.L_x_6:


//--------------------- .text._Z11hist_sharedPKhPim --------------------------
	.section	.text._Z11hist_sharedPKhPim,"ax",@progbits
	.align	128
        .global         _Z11hist_sharedPKhPim
        .type           _Z11hist_sharedPKhPim,@function
        .size           _Z11hist_sharedPKhPim,(.L_x_7 - _Z11hist_sharedPKhPim)
        .other          _Z11hist_sharedPKhPim,@"STO_CUDA_ENTRY STV_DEFAULT"
_Z11hist_sharedPKhPim:
.text._Z11hist_sharedPKhPim:
[----:B------:R-:W-:Y:S01]  /*0000*/  LDC R1, c[0x0][0x37c] ;  /* 0x0000df00ff017b82 */ /* 0x000fe20000000800 */
[----:B------:R-:W0:Y:S07]  /*0010*/  S2R R5, SR_CTAID.X ;  /* 0x0000000000057919 */ /* 0x000e2e0000002500 */
[----:B------:R-:W1:Y:S01]  /*0020*/  S2UR UR5, SR_CgaCtaId ;  /* 0x00000000000579c3 */ /* 0x000e620000008800 */
[----:B------:R-:W2:Y:S01]  /*0030*/  LDCU.64 UR6, c[0x0][0x390] ;  /* 0x00007200ff0677ac */ /* 0x000ea20008000a00 */
[----:B------:R-:W-:Y:S01]  /*0040*/  IMAD.MOV.U32 R3, RZ, RZ, RZ ;  /* 0x000000ffff037224 */ /* 0x000fe200078e00ff */
[----:B------:R-:W0:Y:S01]  /*0050*/  S2R R2, SR_TID.X ;  /* 0x0000000000027919 */ /* 0x000e220000002100 */
[----:B------:R-:W-:Y:S01]  /*0060*/  BSSY.RECONVERGENT B0, `(.L_x_2) ;  /* 0x0000012000007945 */ /* 0x000fe20003800200 */
        /* <DEDUP_REMOVED lines=14> */
[----:B0-----:R-:W2:Y:S02]  /*0150*/  LDG.E.U8 R4, desc[UR6][R4.64] ;  /* 0x0000000604047981 */ /* 0x001ea4000c1e1100 */
[----:B--2---:R-:W-:-:S05]  /*0160*/  LEA R6, R4, UR4, 0x2 ;  /* 0x0000000404067c11 */ /* 0x004fca000f8e10ff */
[----:B------:R1:W-:Y:S02]  /*0170*/  ATOMS.POPC.INC.32 RZ, [R6+URZ] ;  /* 0x0000000006ff7f8c */ /* 0x0003e4000d8000ff */
.L_x_3:
[----:B0-----:R-:W-:Y:S05]  /*0180*/  BSYNC.RECONVERGENT B0 ;  /* 0x0000000000007941 */ /* 0x001fea0003800200 */
.L_x_2:
[----:B------:R-:W-:Y:S06]  /*0190*/  BAR.SYNC.DEFER_BLOCKING 0x0 ;  /* 0x0000000000007b1d */ /* 0x000fec0000010000 */
[----:B------:R-:W-:Y:S05]  /*01a0*/  @P1 EXIT ;  /* 0x000000000000194d */ /* 0x000fea0003800000 */
[----:B------:R-:W0:Y:S01]  /*01b0*/  LDS R3, [R0] ;  /* 0x0000000000037984 */ /* 0x000e220000000800 */
[----:B------:R-:W2:Y:S02]  /*01c0*/  LDCU.64 UR4, c[0x0][0x388] ;  /* 0x00007100ff0477ac */ /* 0x000ea40008000a00 */
[----:B--2---:R-:W-:-:S04]  /*01d0*/  LEA R4, P0, R2, UR4, 0x2 ;  /* 0x0000000402047c11 */ /* 0x004fc8000f8010ff */
[----:B------:R-:W-:-:S05]  /*01e0*/  LEA.HI.X R5, R2, UR5, RZ, 0x2, P0 ;  /* 0x0000000502057c11 */ /* 0x000fca00080f14ff */
[----:B0-----:R-:W-:Y:S01]  /*01f0*/  REDG.E.ADD.STRONG.GPU desc[UR6][R4.64], R3 ;  /* 0x000000030400798e */ /* 0x001fe2000c12e106 */
[----:B------:R-:W-:Y:S05]  /*0200*/  EXIT ;  /* 0x000000000000794d */ /* 0x000fea0003800000 */
.L_x_4:
        /* <DEDUP_REMOVED lines=15> */
.L_x_7:


//--------------------- .text._Z11hist_globalPKhPim --------------------------
	.section	.text._Z11hist_globalPKhPim,"ax",@progbits
	.align	128
        .global         _Z11hist_globalPKhPim
        .type           _Z11hist_globalPKhPim,@function
        .size           _Z11hist_globalPKhPim,(.L_x_8 - _Z11hist_globalPKhPim)
        .other          _Z11hist_globalPKhPim,@"STO_CUDA_ENTRY STV_DEFAULT"
_Z11hist_globalPKhPim:
.text._Z11hist_globalPKhPim:
[----:B------:R-:W-:Y:S01]  /*0000*/  LDC R1, c[0x0][0x37c] ;  /* 0x0000df00ff017b82 */ /* 0x000fe20000000800 */
[----:B------:R-:W0:Y:S01]  /*0010*/  S2R R5, SR_CTAID.X ;  /* 0x0000000000057919 */ /* 0x000e220000002500 */
[----:B------:R-:W1:Y:S01]  /*0020*/  LDCU.64 UR4, c[0x0][0x390] ;  /* 0x00007200ff0477ac */ /* 0x000e620008000a00 */
[----:B------:R-:W-:Y:S01]  /*0030*/  IMAD.MOV.U32 R3, RZ, RZ, RZ ;  /* 0x000000ffff037224 */ /* 0x000fe200078e00ff */
[----:B------:R-:W0:Y:S02]  /*0040*/  S2R R2, SR_TID.X ;  /* 0x0000000000027919 */ /* 0x000e240000002100 */
[----:B0-----:R-:W-:-:S03]  /*0050*/  IMAD.WIDE.U32 R2, R5, 0x100, R2 ;  /* 0x0000010005027825 */ /* 0x001fc600078e0002 */
[----:B-1----:R-:W-:-:S04]  /*0060*/  ISETP.GE.U32.AND P0, PT, R2, UR4, PT ;  /* 0x0000000402007c0c */ /* 0x002fc8000bf06070 */
[----:B------:R-:W-:-:S13]  /*0070*/  ISETP.GE.U32.AND.EX P0, PT, R3, UR5, PT, P0 ;  /* 0x0000000503007c0c */ /* 0x000fda000bf06100 */
[----:B------:R-:W-:Y:S05]  /*0080*/  @P0 EXIT ;  /* 0x000000000000094d */ /* 0x000fea0003800000 */
[----:B------:R-:W0:Y:S01]  /*0090*/  LDCU.64 UR6, c[0x0][0x380] ;  /* 0x00007000ff0677ac */ /* 0x000e220008000a00 */
[----:B------:R-:W1:Y:S01]  /*00a0*/  LDCU.64 UR4, c[0x0][0x358] ;  /* 0x00006b00ff0477ac */ /* 0x000e620008000a00 */
[----:B0-----:R-:W-:-:S04]  /*00b0*/  IADD3 R4, P0, PT, R2, UR6, RZ ;  /* 0x0000000602047c10 */ /* 0x001fc8000ff1e0ff */
[----:B------:R-:W-:Y:S02]  /*00c0*/  IADD3.X R5, PT, PT, R3, UR7, RZ, P0, !PT ;  /* 0x0000000703057c10 */ /* 0x000fe400087fe4ff */
[----:B------:R-:W0:Y:S04]  /*00d0*/  LDC.64 R2, c[0x0][0x388] ;  /* 0x0000e200ff027b82 */ /* 0x000e280000000a00 */
[----:B-1----:R-:W0:Y:S01]  /*00e0*/  LDG.E.U8 R5, desc[UR4][R4.64] ;  /* 0x0000000404057981 */ /* 0x002e22000c1e1100 */
[----:B------:R-:W-:Y:S02]  /*00f0*/  IMAD.MOV.U32 R7, RZ, RZ, 0x1 ;  /* 0x00000001ff077424 */ /* 0x000fe400078e00ff */
[----:B0-----:R-:W-:-:S05]  /*0100*/  IMAD.WIDE.U32 R2, R5, 0x4, R2 ;  /* 0x0000000405027825 */ /* 0x001fca00078e0002 */
[----:B------:R-:W-:Y:S01]  /*0110*/  REDG.E.ADD.STRONG.GPU desc[UR4][R2.64], R7 ;  /* 0x000000070200798e */ /* 0x000fe2000c12e104 */
[----:B------:R-:W-:Y:S05]  /*0120*/  EXIT ;  /* 0x000000000000794d */ /* 0x000fea0003800000 */
.L_x_5:
        /* <DEDUP_REMOVED lines=13> */
.L_x_8:


//--------------------- .nv.shared._Z9hist_warpPKhPim --------------------------
	.section	.nv.shared._Z9hist_warpPKhPim,"aw",@nobits
	.sectionflags	@""
	.align	4
.nv.shared._Z9hist_warpPKhPim:
	.zero		2048


//--------------------- .nv.shared.reserved.0     --------------------------
	.section	.nv.shared.reserved.0,"aw",@nobits
	.weak		__nv_reservedSMEM_offset_0_alias
	.size		__nv_reservedSMEM_offset_0_alias, 0, 64
	.other		__nv_reservedSMEM_offset_0_alias,@"STO_CUDA_RESERVED_SHARED STV_DEFAULT"
__nv_reservedSMEM_offset_0_alias:
	.zero		0
	.zero		64


//--------------------- .nv.shared._Z11hist_sharedPKhPim --------------------------
	.section	.nv.shared._Z11hist_sharedPKhPim,"aw",@nobits
	.sectionflags	@""
	.align	4
.nv.shared._Z11hist_sharedPKhPim:
	.zero		2048


//--------------------- .nv.constant0._Z9hist_warpPKhPim --------------------------
	.section	.nv.constant0._Z9hist_warpPKhPim,"a",@progbits
	.sectionflags	@""
	.align	4
.nv.constant0._Z9hist_warpPKhPim:
	.zero		920


//--------------------- .nv.constant0._Z11hist_sharedPKhPim --------------------------
	.section	.nv.constant0._Z11hist_sharedPKhPim,"a",@progbits
	.sectionflags	@""
	.align	4
.nv.constant0._Z11hist_sharedPKhPim:
	.zero		920


//--------------------- .nv.constant0._Z11hist_globalPKhPim --------------------------
	.section	.nv.constant0._Z11hist_globalPKhPim,"a",@progbits
	.sectionflags	@""
	.align	4
.nv.constant0._Z11hist_globalPKhPim:
	.zero		920


//--------------------- SYMBOLS --------------------------

	.type		.nv.reservedSmem.offset0,@object
	.size		.nv.reservedSmem.offset0,0x4
	.type		.nv.reservedSmem.cap,@object
	.size		.nv.reservedSmem.cap,0x4
